	.headerflags	@"EF_CUDA_TEXMODE_UNIFIED EF_CUDA_64BIT_ADDRESS EF_CUDA_ACCELERATORS EF_CUDA_SM90 EF_CUDA_VIRTUAL_SM(EF_CUDA_SM90)"
	.elftype	@"ET_EXEC"


//--------------------- .nv.info                  --------------------------
	.section	.nv.info,"",@"SHT_CUDA_INFO"
	.align	4


	//----- nvinfo : EIATTR_REGCOUNT
	.align		4
        /*0000*/ 	.byte	0x04, 0x2f
        /*0002*/ 	.short	(.L_2 - .L_1)
	.align		4
.L_1:
        /*0004*/ 	.word	index@(triton_per_fused_native_group_norm_8)
        /*0008*/ 	.word	0x0000001c


	//----- nvinfo : EIATTR_MIN_STACK_SIZE
	.align		4
.L_2:
        /*000c*/ 	.byte	0x04, 0x12
        /*000e*/ 	.short	(.L_4 - .L_3)
	.align		4
.L_3:
        /*0010*/ 	.word	index@(triton_per_fused_native_group_norm_8)
        /*0014*/ 	.word	0x00000000


	//----- nvinfo : EIATTR_FRAME_SIZE
	.align		4
.L_4:
        /*0018*/ 	.byte	0x04, 0x11
        /*001a*/ 	.short	(.L_6 - .L_5)
	.align		4
.L_5:
        /*001c*/ 	.word	index@(triton_per_fused_native_group_norm_8)
        /*0020*/ 	.word	0x00000000


	//----- nvinfo : EIATTR_MIN_STACK_SIZE
	.align		4
.L_6:
        /*0024*/ 	.byte	0x04, 0x12
        /*0026*/ 	.short	(.L_8 - .L_7)
	.align		4
.L_7:
        /*0028*/ 	.word	index@(triton_per_fused_native_group_norm_8)
        /*002c*/ 	.word	0x00000000
.L_8:


//--------------------- .nv.info.triton_per_fused_native_group_norm_8 --------------------------
	.section	.nv.info.triton_per_fused_native_group_norm_8,"",@"SHT_CUDA_INFO"
	.sectionflags	@""
	.align	4


	//----- nvinfo : EIATTR_CUDA_API_VERSION
	.align		4
        /*0000*/ 	.byte	0x04, 0x37
        /*0002*/ 	.short	(.L_10 - .L_9)
.L_9:
        /*0004*/ 	.word	0x0000007c


	//----- nvinfo : EIATTR_KPARAM_INFO
	.align		4
.L_10:
        /*0008*/ 	.byte	0x04, 0x17
        /*000a*/ 	.short	(.L_12 - .L_11)
.L_11:
        /*000c*/ 	.word	0x00000000
        /*0010*/ 	.short	0x0007
        /*0012*/ 	.short	0x0034
        /*0014*/ 	.byte	0x00, 0xf0, 0x11, 0x00


	//----- nvinfo : EIATTR_KPARAM_INFO
	.align		4
.L_12:
        /*0018*/ 	.byte	0x04, 0x17
        /*001a*/ 	.short	(.L_14 - .L_13)
.L_13:
        /*001c*/ 	.word	0x00000000
        /*0020*/ 	.short	0x0006
        /*0022*/ 	.short	0x0030
        /*0024*/ 	.byte	0x00, 0xf0, 0x11, 0x00


	//----- nvinfo : EIATTR_KPARAM_INFO
	.align		4
.L_14:
        /*0028*/ 	.byte	0x04, 0x17
        /*002a*/ 	.short	(.L_16 - .L_15)
.L_15:
        /*002c*/ 	.word	0x00000000
        /*0030*/ 	.short	0x0005
        /*0032*/ 	.short	0x0028
        /*0034*/ 	.byte	0x00, 0xf4, 0x21, 0x00


	//----- nvinfo : EIATTR_KPARAM_INFO
	.align		4
.L_16:
        /*0038*/ 	.byte	0x04, 0x17
        /*003a*/ 	.short	(.L_18 - .L_17)
.L_17:
        /*003c*/ 	.word	0x00000000
        /*0040*/ 	.short	0x0004
        /*0042*/ 	.short	0x0020
        /*0044*/ 	.byte	0x00, 0xf4, 0x21, 0x00


	//----- nvinfo : EIATTR_KPARAM_INFO
	.align		4
.L_18:
        /*0048*/ 	.byte	0x04, 0x17
        /*004a*/ 	.short	(.L_20 - .L_19)
.L_19:
        /*004c*/ 	.word	0x00000000
        /*0050*/ 	.short	0x0003
        /*0052*/ 	.short	0x0018
        /*0054*/ 	.byte	0x00, 0xf4, 0x21, 0x00


	//----- nvinfo : EIATTR_KPARAM_INFO
	.align		4
.L_20:
        /*0058*/ 	.byte	0x04, 0x17
        /*005a*/ 	.short	(.L_22 - .L_21)
.L_21:
        /*005c*/ 	.word	0x00000000
        /*0060*/ 	.short	0x0002
        /*0062*/ 	.short	0x0010
        /*0064*/ 	.byte	0x00, 0xf4, 0x21, 0x00


	//----- nvinfo : EIATTR_KPARAM_INFO
	.align		4
.L_22:
        /*0068*/ 	.byte	0x04, 0x17
        /*006a*/ 	.short	(.L_24 - .L_23)
.L_23:
        /*006c*/ 	.word	0x00000000
        /*0070*/ 	.short	0x0001
        /*0072*/ 	.short	0x0008
        /*0074*/ 	.byte	0x00, 0xf4, 0x21, 0x00


	//----- nvinfo : EIATTR_KPARAM_INFO
	.align		4
.L_24:
        /*0078*/ 	.byte	0x04, 0x17
        /*007a*/ 	.short	(.L_26 - .L_25)
.L_25:
        /*007c*/ 	.word	0x00000000
        /*0080*/ 	.short	0x0000
        /*0082*/ 	.short	0x0000
        /*0084*/ 	.byte	0x00, 0xf4, 0x21, 0x00


	//----- nvinfo : EIATTR_SPARSE_MMA_MASK
	.align		4
.L_26:
        /*0088*/ 	.byte	0x03, 0x50
        /*008a*/ 	.short	0x0000


	//----- nvinfo : EIATTR_MAXREG_COUNT
	.align		4
        /*008c*/ 	.byte	0x03, 0x1b
        /*008e*/ 	.short	0x00ff


	//----- nvinfo : EIATTR_COOP_GROUP_MASK_REGIDS
	.align		4
        /*0090*/ 	.byte	0x04, 0x29
        /*0092*/ 	.short	(.L_28 - .L_27)


	//   ....[0]....
.L_27:
        /*0094*/ 	.word	0xffffffff


	//   ....[1]....
        /*0098*/ 	.word	0xffffffff


	//   ....[2]....
        /*009c*/ 	.word	0xffffffff


	//   ....[3]....
        /*00a0*/ 	.word	0xffffffff


	//   ....[4]....
        /*00a4*/ 	.word	0xffffffff


	//   ....[5]....
        /*00a8*/ 	.word	0xffffffff


	//----- nvinfo : EIATTR_COOP_GROUP_INSTR_OFFSETS
	.align		4
.L_28:
        /*00ac*/ 	.byte	0x04, 0x28
        /*00ae*/ 	.short	(.L_30 - .L_29)


	//   ....[0]....
.L_29:
        /*00b0*/ 	.word	0x00000470


	//   ....[1]....
        /*00b4*/ 	.word	0x00000660


	//   ....[2]....
        /*00b8*/ 	.word	0x00000700


	//   ....[3]....
        /*00bc*/ 	.word	0x00000780


	//   ....[4]....
        /*00c0*/ 	.word	0x000008a0


	//   ....[5]....
        /*00c4*/ 	.word	0x000008d0


	//----- nvinfo : EIATTR_EXIT_INSTR_OFFSETS
	.align		4
.L_30:
        /*00c8*/ 	.byte	0x04, 0x1c
        /*00ca*/ 	.short	(.L_32 - .L_31)


	//   ....[0]....
.L_31:
        /*00cc*/ 	.word	0x00000ad0


	//   ....[1]....
        /*00d0*/ 	.word	0x00000b20


	//----- nvinfo : EIATTR_REQNTID
	.align		4
.L_32:
        /*00d4*/ 	.byte	0x04, 0x10
        /*00d6*/ 	.short	(.L_34 - .L_33)
.L_33:
        /*00d8*/ 	.word	0x00000080
        /*00dc*/ 	.word	0x00000001
        /*00e0*/ 	.word	0x00000001


	//----- nvinfo : EIATTR_CBANK_PARAM_SIZE
	.align		4
.L_34:
        /*00e4*/ 	.byte	0x03, 0x19
        /*00e6*/ 	.short	0x0038


	//----- nvinfo : EIATTR_PARAM_CBANK
	.align		4
        /*00e8*/ 	.byte	0x04, 0x0a
        /*00ea*/ 	.short	(.L_36 - .L_35)
	.align		4
.L_35:
        /*00ec*/ 	.word	index@(.nv.constant0.triton_per_fused_native_group_norm_8)
        /*00f0*/ 	.short	0x0210
        /*00f2*/ 	.short	0x0038


	//----- nvinfo : EIATTR_SW_WAR
	.align		4
.L_36:
        /*00f4*/ 	.byte	0x04, 0x36
        /*00f6*/ 	.short	(.L_38 - .L_37)
.L_37:
        /*00f8*/ 	.word	0x00000008
.L_38:


//--------------------- .nv.callgraph             --------------------------
	.section	.nv.callgraph,"",@"SHT_CUDA_CALLGRAPH"
	.align	4
	.sectionentsize	8
	.align		4
        /*0000*/ 	.word	0x00000000
	.align		4
        /*0004*/ 	.word	0xffffffff
	.align		4
        /*0008*/ 	.word	0x00000000
	.align		4
        /*000c*/ 	.word	0xfffffffe
	.align		4
        /*0010*/ 	.word	0x00000000
	.align		4
        /*0014*/ 	.word	0xfffffffd
	.align		4
        /*0018*/ 	.word	0x00000000
	.align		4
        /*001c*/ 	.word	0xfffffffc


//--------------------- .nv.constant4             --------------------------
	.section	.nv.constant4,"a",@progbits
	.align	8
	.align		8
.nv.constant4:
        /*0000*/ 	.dword	_$_str


//--------------------- .text.triton_per_fused_native_group_norm_8 --------------------------
	.section	.text.triton_per_fused_native_group_norm_8,"ax",@progbits
	.sectionflags	@"SHF_BARRIERS=1"
	.align	128
        .global         triton_per_fused_native_group_norm_8
        .type           triton_per_fused_native_group_norm_8,@function
        .size           triton_per_fused_native_group_norm_8,(.L_x_1 - triton_per_fused_native_group_norm_8)
        .other          triton_per_fused_native_group_norm_8,@"STO_CUDA_ENTRY STV_DEFAULT"
triton_per_fused_native_group_norm_8:
.text.triton_per_fused_native_group_norm_8:
[----:B------:R-:W0:Y:S01]  /*0000*/  LDC R1, c[0x0][0x28] ;  /* 0x00000a00ff017b82 */ /* 0x000e220000000800 */
[----:B------:R-:W1:Y:S07]  /*0010*/  S2R R2, SR_TID.X ;  /* 0x0000000000027919 */ /* 0x000e6e0000002100 */
[----:B------:R-:W2:Y:S01]  /*0020*/  LDC.64 R10, c[0x0][0x220] ;  /* 0x00008800ff0a7b82 */ /* 0x000ea20000000a00 */
[----:B------:R-:W-:Y:S01]  /*0030*/  CS2R R6, SRZ ;  /* 0x0000000000067805 */ /* 0x000fe2000001ff00 */
[----:B------:R-:W-:Y:S01]  /*0040*/  ULDC.64 UR6, c[0x0][0x208] ;  /* 0x0000820000067ab9 */ /* 0x000fe20000000a00 */
[----:B------:R-:W3:Y:S05]  /*0050*/  S2R R3, SR_CTAID.X ;  /* 0x0000000000037919 */ /* 0x000eea0000002500 */
[----:B------:R-:W4:Y:S08]  /*0060*/  LDC.64 R16, c[0x0][0x210] ;  /* 0x00008400ff107b82 */ /* 0x000f300000000a00 */
[----:B------:R-:W5:Y:S01]  /*0070*/  LDC.64 R20, c[0x0][0x218] ;  /* 0x00008600ff147b82 */ /* 0x000f620000000a00 */
[----:B-1----:R-:W-:-:S02]  /*0080*/  SHF.R.U32.HI R0, RZ, 0x2, R2 ;  /* 0x00000002ff007819 */ /* 0x002fc40000011602 */
[----:B------:R-:W-:Y:S02]  /*0090*/  SHF.L.U32 R5, R2, 0x2, RZ ;  /* 0x0000000202057819 */ /* 0x000fe400000006ff */
[----:B---3--:R-:W-:Y:S02]  /*00a0*/  SHF.L.U32 R3, R3, 0x5, RZ ;  /* 0x0000000503037819 */ /* 0x008fe400000006ff */
[----:B------:R-:W-:Y:S02]  /*00b0*/  SGXT.U32 R0, R0, 0x5 ;  /* 0x000000050000781a */ /* 0x000fe40000000000 */
[----:B------:R-:W-:Y:S02]  /*00c0*/  LOP3.LUT R5, R5, 0xc, RZ, 0xc0, !PT ;  /* 0x0000000c05057812 */ /* 0x000fe400078ec0ff */
[----:B------:R-:W-:-:S04]  /*00d0*/  LOP3.LUT R4, R3, R0, RZ, 0xfc, !PT ;  /* 0x0000000003047212 */ /* 0x000fc800078efcff */
[C---:B------:R-:W-:Y:S02]  /*00e0*/  ISETP.GE.AND P0, PT, R4.reuse, 0x18, PT ;  /* 0x000000180400780c */ /* 0x040fe40003f06270 */
[----:B------:R-:W-:Y:S02]  /*00f0*/  LEA R9, R4, R5, 0x4 ;  /* 0x0000000504097211 */ /* 0x000fe400078e20ff */
[----:B------:R-:W-:-:S03]  /*0100*/  CS2R R4, SRZ ;  /* 0x0000000000047805 */ /* 0x000fc6000001ff00 */
[----:B--2---:R-:W-:-:S06]  /*0110*/  IMAD.WIDE R10, R9, 0x4, R10 ;  /* 0x00000004090a7825 */ /* 0x004fcc00078e020a */
[----:B------:R1:W2:Y:S01]  /*0120*/  @!P0 LDG.E.128 R4, desc[UR6][R10.64] ;  /* 0x000000060a048981 */ /* 0x0002a2000c1e1d00 */
[----:B------:R-:W-:Y:S02]  /*0130*/  CS2R R12, SRZ ;  /* 0x00000000000c7805 */ /* 0x000fe4000001ff00 */
[----:B------:R-:W-:Y:S01]  /*0140*/  CS2R R14, SRZ ;  /* 0x00000000000e7805 */ /* 0x000fe2000001ff00 */
[----:B----4-:R-:W-:-:S04]  /*0150*/  IMAD.WIDE R16, R9, 0x4, R16 ;  /* 0x0000000409107825 */ /* 0x010fc800078e0210 */
[----:B-----5:R-:W-:Y:S01]  /*0160*/  IMAD.WIDE R20, R9, 0x4, R20 ;  /* 0x0000000409147825 */ /* 0x020fe200078e0214 */
[----:B------:R3:W4:Y:S01]  /*0170*/  @!P0 LDG.E.128 R12, desc[UR6][R16.64] ;  /* 0x00000006100c8981 */ /* 0x000722000c1e1d00 */
[----:B------:R-:W-:Y:S02]  /*0180*/  CS2R R8, SRZ ;  /* 0x0000000000087805 */ /* 0x000fe4000001ff00 */
[----:B-1----:R-:W-:-:S06]  /*0190*/  CS2R R10, SRZ ;  /* 0x00000000000a7805 */ /* 0x002fcc000001ff00 */
[----:B------:R1:W5:Y:S01]  /*01a0*/  @!P0 LDG.E.128 R8, desc[UR6][R20.64] ;  /* 0x0000000614088981 */ /* 0x000362000c1e1d00 */
[----:B------:R-:W1:Y:S01]  /*01b0*/  S2UR UR5, SR_CgaCtaId ;  /* 0x00000000000579c3 */ /* 0x000e620000008800 */
[----:B------:R-:W-:Y:S02]  /*01c0*/  UMOV UR4, 0x400 ;  /* 0x0000040000047882 */ /* 0x000fe40000000000 */
[----:B01----:R-:W-:Y:S01]  /*01d0*/  UPRMT UR4, UR5, 0x654, UR4 ;  /* 0x0000065405047896 */ /* 0x003fe20008000004 */
[----:B--2---:R-:W-:Y:S02]  /*01e0*/  SEL R4, R4, RZ, !P0 ;  /* 0x000000ff04047207 */ /* 0x004fe40004000000 */
[----:B------:R-:W-:Y:S02]  /*01f0*/  SEL R18, R5, RZ, !P0 ;  /* 0x000000ff05127207 */ /* 0x000fe40004000000 */
[----:B------:R-:W-:Y:S02]  /*0200*/  FSEL R5, R4, RZ, !P0 ;  /* 0x000000ff04057208 */ /* 0x000fe40004000000 */
[----:B------:R-:W-:-:S02]  /*0210*/  FSEL R18, R18, RZ, !P0 ;  /* 0x000000ff12127208 */ /* 0x000fc40004000000 */
[----:B------:R-:W-:Y:S02]  /*0220*/  SEL R6, R6, RZ, !P0 ;  /* 0x000000ff06067207 */ /* 0x000fe40004000000 */
[----:B------:R-:W-:Y:S01]  /*0230*/  SEL R7, R7, RZ, !P0 ;  /* 0x000000ff07077207 */ /* 0x000fe20004000000 */
[----:B---3--:R-:W-:Y:S01]  /*0240*/  FADD R16, R5, R18 ;  /* 0x0000001205107221 */ /* 0x008fe20000000000 */
[----:B------:R-:W-:Y:S02]  /*0250*/  FSEL R19, R6, RZ, !P0 ;  /* 0x000000ff06137208 */ /* 0x000fe40004000000 */
[----:B----4-:R-:W-:Y:S01]  /*0260*/  SEL R12, R12, RZ, !P0 ;  /* 0x000000ff0c0c7207 */ /* 0x010fe20004000000 */
[C---:B------:R-:W-:Y:S01]  /*0270*/  FMUL R17, R16.reuse, 0.25 ;  /* 0x3e80000010117820 */ /* 0x040fe20000400000 */
[C---:B------:R-:W-:Y:S01]  /*0280*/  FSETP.GEU.AND P1, PT, |R16|.reuse, 1.175494350822287508e-38, PT ;  /* 0x008000001000780b */ /* 0x040fe20003f2e200 */
[----:B------:R-:W-:Y:S01]  /*0290*/  FADD R4, R19, R16 ;  /* 0x0000001013047221 */ /* 0x000fe20000000000 */
[----:B------:R-:W-:-:S02]  /*02a0*/  FSETP.GT.AND P5, PT, |R16|, 8.50705917302346158658e+37, PT ;  /* 0x7e8000001000780b */ /* 0x000fc40003fa4200 */
[----:B------:R-:W-:Y:S01]  /*02b0*/  SEL R14, R14, RZ, !P0 ;  /* 0x000000ff0e0e7207 */ /* 0x000fe20004000000 */
[C---:B------:R-:W-:Y:S01]  /*02c0*/  FMUL R21, R4.reuse, 0.25 ;  /* 0x3e80000004157820 */ /* 0x040fe20000400000 */
[----:B------:R-:W-:Y:S02]  /*02d0*/  FSEL R20, R17, R16, P5 ;  /* 0x0000001011147208 */ /* 0x000fe40002800000 */
[C---:B------:R-:W-:Y:S02]  /*02e0*/  FSETP.GEU.AND P2, PT, |R4|.reuse, 1.175494350822287508e-38, PT ;  /* 0x008000000400780b */ /* 0x040fe40003f4e200 */
[----:B------:R-:W-:Y:S02]  /*02f0*/  FSETP.GT.AND P3, PT, |R4|, 8.50705917302346158658e+37, PT ;  /* 0x7e8000000400780b */ /* 0x000fe40003f64200 */
[----:B------:R-:W-:Y:S01]  /*0300*/  FSEL R17, R7, RZ, !P0 ;  /* 0x000000ff07117208 */ /* 0x000fe20004000000 */
[----:B------:R-:W-:Y:S01]  /*0310*/  @!P1 FMUL R20, R20, 16777216 ;  /* 0x4b80000014149820 */ /* 0x000fe20000400000 */
[----:B------:R-:W-:Y:S01]  /*0320*/  FSEL R21, R21, R4, P3 ;  /* 0x0000000415157208 */ /* 0x000fe20001800000 */
[----:B------:R-:W-:Y:S01]  /*0330*/  @P5 FMUL R18, R18, 0.25 ;  /* 0x3e80000012125820 */ /* 0x000fe20000400000 */
[----:B-----5:R-:W-:Y:S01]  /*0340*/  SEL R25, R9, RZ, !P0 ;  /* 0x000000ff09197207 */ /* 0x020fe20004000000 */
[----:B------:R-:W0:Y:S01]  /*0350*/  MUFU.RCP R7, R20 ;  /* 0x0000001400077308 */ /* 0x000e220000001000 */
[----:B------:R-:W-:Y:S01]  /*0360*/  FADD R6, R17, R4 ;  /* 0x0000000411067221 */ /* 0x000fe20000000000 */
[----:B------:R-:W-:Y:S01]  /*0370*/  @!P1 FMUL R18, R18, 16777216 ;  /* 0x4b80000012129820 */ /* 0x000fe20000400000 */
[----:B------:R-:W-:Y:S01]  /*0380*/  FSETP.NEU.AND P1, PT, R16, RZ, PT ;  /* 0x000000ff1000720b */ /* 0x000fe20003f2d000 */
[----:B------:R-:W-:Y:S01]  /*0390*/  @!P2 FMUL R21, R21, 16777216 ;  /* 0x4b8000001515a820 */ /* 0x000fe20000400000 */
[C---:B------:R-:W-:Y:S01]  /*03a0*/  FMUL R23, R6.reuse, 0.25 ;  /* 0x3e80000006177820 */ /* 0x040fe20000400000 */
[C---:B------:R-:W-:Y:S01]  /*03b0*/  FSETP.GEU.AND P4, PT, |R6|.reuse, 1.175494350822287508e-38, PT ;  /* 0x008000000600780b */ /* 0x040fe20003f8e200 */
[----:B------:R-:W-:Y:S01]  /*03c0*/  @P3 FMUL R19, R19, 0.25 ;  /* 0x3e80000013133820 */ /* 0x000fe20000400000 */
[----:B------:R-:W1:Y:S01]  /*03d0*/  MUFU.RCP R22, R21 ;  /* 0x0000001500167308 */ /* 0x000e620000001000 */
[----:B------:R-:W-:-:S02]  /*03e0*/  FSETP.GT.AND P5, PT, |R6|, 8.50705917302346158658e+37, PT ;  /* 0x7e8000000600780b */ /* 0x000fc40003fa4200 */
[----:B------:R-:W-:Y:S01]  /*03f0*/  @!P2 FMUL R19, R19, 16777216 ;  /* 0x4b8000001313a820 */ /* 0x000fe20000400000 */
[----:B------:R-:W-:Y:S02]  /*0400*/  FSEL R9, R14, RZ, !P0 ;  /* 0x000000ff0e097208 */ /* 0x000fe40004000000 */
[----:B------:R-:W-:Y:S01]  /*0410*/  FSEL R23, R23, R6, P5 ;  /* 0x0000000617177208 */ /* 0x000fe20002800000 */
[----:B0-----:R-:W-:Y:S01]  /*0420*/  FMUL R18, R7, R18 ;  /* 0x0000001207127220 */ /* 0x001fe20000400000 */
[----:B------:R-:W-:Y:S02]  /*0430*/  SEL R7, R13, RZ, !P0 ;  /* 0x000000ff0d077207 */ /* 0x000fe40004000000 */
[----:B------:R-:W-:Y:S01]  /*0440*/  FSEL R13, R12, RZ, !P0 ;  /* 0x000000ff0c0d7208 */ /* 0x000fe20004000000 */
[----:B------:R-:W-:Y:S01]  /*0450*/  @!P4 FMUL R23, R23, 16777216 ;  /* 0x4b8000001717c820 */ /* 0x000fe20000400000 */
[----:B------:R-:W-:Y:S02]  /*0460*/  FSEL R12, R7, RZ, !P0 ;  /* 0x000000ff070c7208 */ /* 0x000fe40004000000 */
[----:B------:R-:W0:Y:S01]  /*0470*/  SHFL.BFLY PT, R7, R6, 0x2, 0x1f ;  /* 0x0c401f0006077f89 */ /* 0x000e2200000e0000 */
[----:B-1----:R-:W-:Y:S01]  /*0480*/  FMUL R19, R22, R19 ;  /* 0x0000001316137220 */ /* 0x002fe20000400000 */
[----:B------:R-:W-:Y:S01]  /*0490*/  SEL R22, R8, RZ, !P0 ;  /* 0x000000ff08167207 */ /* 0x000fe20004000000 */
[----:B------:R-:W-:Y:S01]  /*04a0*/  FADD R12, -R13, R12 ;  /* 0x0000000c0d0c7221 */ /* 0x000fe20000000100 */
[----:B------:R-:W-:Y:S01]  /*04b0*/  FSEL R8, R18, RZ, P1 ;  /* 0x000000ff12087208 */ /* 0x000fe20000800000 */
[----:B------:R-:W1:Y:S01]  /*04c0*/  MUFU.RCP R20, R23 ;  /* 0x0000001700147308 */ /* 0x000e620000001000 */
[----:B------:R-:W-:Y:S01]  /*04d0*/  FSETP.NEU.AND P1, PT, R4, RZ, PT ;  /* 0x000000ff0400720b */ /* 0x000fe20003f2d000 */
[----:B------:R-:W-:Y:S01]  /*04e0*/  @P5 FMUL R17, R17, 0.25 ;  /* 0x3e80000011115820 */ /* 0x000fe20000400000 */
[----:B------:R-:W-:Y:S01]  /*04f0*/  SEL R18, R15, RZ, !P0 ;  /* 0x000000ff0f127207 */ /* 0x000fe20004000000 */
[----:B------:R-:W-:Y:S01]  /*0500*/  FFMA R14, R12, R8, R13 ;  /* 0x000000080c0e7223 */ /* 0x000fe2000000000d */
[----:B------:R-:W-:Y:S01]  /*0510*/  FADD R13, R22, R25 ;  /* 0x00000019160d7221 */ /* 0x000fe20000000000 */
[----:B------:R-:W-:Y:S01]  /*0520*/  @!P4 FMUL R17, R17, 16777216 ;  /* 0x4b8000001111c820 */ /* 0x000fe20000400000 */
[----:B------:R-:W-:Y:S01]  /*0530*/  FMUL R12, R12, R12 ;  /* 0x0000000c0c0c7220 */ /* 0x000fe20000400000 */
[----:B------:R-:W-:Y:S01]  /*0540*/  FADD R21, R9, -R14 ;  /* 0x8000000e09157221 */ /* 0x000fe20000000000 */
[----:B------:R-:W-:-:S02]  /*0550*/  FSEL R9, R19, RZ, P1 ;  /* 0x000000ff13097208 */ /* 0x000fc40000800000 */
[----:B------:R-:W-:Y:S01]  /*0560*/  FSEL R13, R13, RZ, !P0 ;  /* 0x000000ff0d0d7208 */ /* 0x000fe20004000000 */
[----:B------:R-:W-:Y:S01]  /*0570*/  FMUL R19, R21, R21 ;  /* 0x0000001515137220 */ /* 0x000fe20000400000 */
[----:B------:R-:W-:Y:S01]  /*0580*/  SEL R10, R10, RZ, !P0 ;  /* 0x000000ff0a0a7207 */ /* 0x000fe20004000000 */
[----:B------:R-:W-:Y:S01]  /*0590*/  FMUL R15, R5, R12 ;  /* 0x0000000c050f7220 */ /* 0x000fe20000400000 */
[----:B-1----:R-:W-:Y:S01]  /*05a0*/  FMUL R17, R20, R17 ;  /* 0x0000001114117220 */ /* 0x002fe20000400000 */
[----:B------:R-:W-:Y:S01]  /*05b0*/  FMUL R16, R16, R19 ;  /* 0x0000001310107220 */ /* 0x000fe20000400000 */
[----:B------:R-:W-:Y:S01]  /*05c0*/  SEL R19, R11, RZ, !P0 ;  /* 0x000000ff0b137207 */ /* 0x000fe20004000000 */
[----:B------:R-:W-:Y:S01]  /*05d0*/  FFMA R12, R21, R9, R14 ;  /* 0x00000009150c7223 */ /* 0x000fe2000000000e */
[----:B0-----:R-:W-:Y:S01]  /*05e0*/  FADD R5, R6, R7 ;  /* 0x0000000706057221 */ /* 0x001fe20000000000 */
[----:B------:R-:W-:Y:S01]  /*05f0*/  FSEL R11, R18, RZ, !P0 ;  /* 0x000000ff120b7208 */ /* 0x000fe20004000000 */
[----:B------:R-:W-:Y:S01]  /*0600*/  FFMA R13, R8, R15, R13 ;  /* 0x0000000f080d7223 */ /* 0x000fe2000000000d */
[----:B------:R-:W-:Y:S01]  /*0610*/  FSETP.NEU.AND P1, PT, R6, RZ, PT ;  /* 0x000000ff0600720b */ /* 0x000fe20003f2d000 */
[----:B------:R-:W-:Y:S01]  /*0620*/  FMUL R18, R5, 0.25 ;  /* 0x3e80000005127820 */ /* 0x000fe20000400000 */
[----:B------:R-:W-:Y:S01]  /*0630*/  FSEL R10, R10, RZ, !P0 ;  /* 0x000000ff0a0a7208 */ /* 0x000fe20004000000 */
[--C-:B------:R-:W-:Y:S01]  /*0640*/  FADD R11, R11, -R12.reuse ;  /* 0x8000000c0b0b7221 */ /* 0x100fe20000000000 */
[----:B------:R-:W-:Y:S01]  /*0650*/  FSEL R17, R17, RZ, P1 ;  /* 0x000000ff11117208 */ /* 0x000fe20000800000 */
[----:B------:R-:W0:Y:S01]  /*0660*/  SHFL.BFLY PT, R8, R5, 0x1, 0x1f ;  /* 0x0c201f0005087f89 */ /* 0x000e2200000e0000 */
[C---:B------:R-:W-:Y:S01]  /*0670*/  FSETP.GEU.AND P2, PT, |R5|.reuse, 1.175494350822287508e-38, PT ;  /* 0x008000000500780b */ /* 0x040fe20003f4e200 */
[----:B------:R-:W-:Y:S01]  /*0680*/  FADD R14, R10, R13 ;  /* 0x0000000d0a0e7221 */ /* 0x000fe20000000000 */
[----:B------:R-:W-:Y:S01]  /*0690*/  FSETP.GT.AND P1, PT, |R5|, 8.50705917302346158658e+37, PT ;  /* 0x7e8000000500780b */ /* 0x000fe20003f24200 */
[C---:B------:R-:W-:Y:S01]  /*06a0*/  FFMA R10, R11.reuse, R17, R12 ;  /* 0x000000110b0a7223 */ /* 0x040fe2000000000c */
[----:B------:R-:W-:Y:S01]  /*06b0*/  FMUL R13, R11, R11 ;  /* 0x0000000b0b0d7220 */ /* 0x000fe20000400000 */
[----:B------:R-:W-:Y:S01]  /*06c0*/  FSEL R11, R19, RZ, !P0 ;  /* 0x000000ff130b7208 */ /* 0x000fe20004000000 */
[----:B------:R-:W-:Y:S01]  /*06d0*/  FFMA R14, R9, R16, R14 ;  /* 0x00000010090e7223 */ /* 0x000fe2000000000e */
[----:B------:R-:W-:Y:S01]  /*06e0*/  FSEL R18, R18, R5, P1 ;  /* 0x0000000512127208 */ /* 0x000fe20000800000 */
[----:B------:R-:W-:Y:S01]  /*06f0*/  FMUL R13, R4, R13 ;  /* 0x0000000d040d7220 */ /* 0x000fe20000400000 */
[----:B------:R-:W1:Y:S01]  /*0700*/  SHFL.BFLY PT, R9, R10, 0x2, 0x1f ;  /* 0x0c401f000a097f89 */ /* 0x000e6200000e0000 */
[----:B------:R-:W-:Y:S01]  /*0710*/  FADD R14, R11, R14 ;  /* 0x0000000e0b0e7221 */ /* 0x000fe20000000000 */
[----:B------:R-:W-:-:S02]  /*0720*/  HFMA2.MMA R15, -RZ, RZ, 0.4375, 0 ;  /* 0x37000000ff0f7435 */ /* 0x000fc400000001ff */
[----:B------:R-:W-:Y:S01]  /*0730*/  @!P2 FMUL R18, R18, 16777216 ;  /* 0x4b8000001212a820 */ /* 0x000fe20000400000 */
[----:B------:R-:W-:Y:S01]  /*0740*/  FFMA R13, R17, R13, R14 ;  /* 0x0000000d110d7223 */ /* 0x000fe2000000000e */
[----:B------:R-:W-:Y:S01]  /*0750*/  @P1 FMUL R7, R7, 0.25 ;  /* 0x3e80000007071820 */ /* 0x000fe20000400000 */
[----:B------:R-:W-:-:S03]  /*0760*/  FSETP.NEU.AND P1, PT, R5, RZ, PT ;  /* 0x000000ff0500720b */ /* 0x000fc60003f2d000 */
[----:B------:R-:W2:Y:S01]  /*0770*/  MUFU.RCP R18, R18 ;  /* 0x0000001200127308 */ /* 0x000ea20000001000 */
[----:B------:R-:W3:Y:S01]  /*0780*/  SHFL.BFLY PT, R4, R13, 0x2, 0x1f ;  /* 0x0c401f000d047f89 */ /* 0x000ee200000e0000 */
[----:B------:R-:W-:Y:S01]  /*0790*/  @!P2 FMUL R7, R7, 16777216 ;  /* 0x4b8000000707a820 */ /* 0x000fe20000400000 */
[----:B0-----:R-:W-:-:S05]  /*07a0*/  FADD R12, R5, R8 ;  /* 0x00000008050c7221 */ /* 0x001fca0000000000 */
[C---:B------:R-:W-:Y:S02]  /*07b0*/  FSETP.GT.AND P0, PT, |R12|.reuse, 8.50705917302346158658e+37, PT ;  /* 0x7e8000000c00780b */ /* 0x040fe40003f04200 */
[----:B------:R-:W-:Y:S01]  /*07c0*/  FSETP.GEU.AND P2, PT, |R12|, 1.175494350822287508e-38, PT ;  /* 0x008000000c00780b */ /* 0x000fe20003f4e200 */
[----:B-1----:R-:W-:Y:S01]  /*07d0*/  FADD R9, -R10, R9 ;  /* 0x000000090a097221 */ /* 0x002fe20000000100 */
[----:B--2---:R-:W-:-:S03]  /*07e0*/  FMUL R7, R18, R7 ;  /* 0x0000000712077220 */ /* 0x004fc60000400000 */
[----:B------:R-:W-:Y:S02]  /*07f0*/  FMUL R11, R9, R9 ;  /* 0x00000009090b7220 */ /* 0x000fe40000400000 */
[----:B------:R-:W-:Y:S02]  /*0800*/  FSEL R7, R7, RZ, P1 ;  /* 0x000000ff07077208 */ /* 0x000fe40000800000 */
[----:B------:R-:W-:Y:S01]  /*0810*/  FMUL R11, R6, R11 ;  /* 0x0000000b060b7220 */ /* 0x000fe20000400000 */
[C---:B------:R-:W-:Y:S01]  /*0820*/  FSETP.NEU.AND P1, PT, R12.reuse, RZ, PT ;  /* 0x000000ff0c00720b */ /* 0x040fe20003f2d000 */
[----:B------:R-:W-:Y:S01]  /*0830*/  @P0 FMUL R12, R12, 0.25 ;  /* 0x3e8000000c0c0820 */ /* 0x000fe20000400000 */
[----:B---3--:R-:W-:Y:S01]  /*0840*/  FADD R4, R13, R4 ;  /* 0x000000040d047221 */ /* 0x008fe20000000000 */
[----:B------:R-:W-:Y:S01]  /*0850*/  FFMA R9, R9, R7, R10 ;  /* 0x0000000709097223 */ /* 0x000fe2000000000a */
[----:B------:R-:W-:Y:S01]  /*0860*/  @P0 FMUL R8, R8, 0.25 ;  /* 0x3e80000008080820 */ /* 0x000fe20000400000 */
[----:B------:R-:W-:Y:S01]  /*0870*/  @!P2 FMUL R12, R12, 16777216 ;  /* 0x4b8000000c0ca820 */ /* 0x000fe20000400000 */
[----:B------:R-:W-:Y:S01]  /*0880*/  FFMA R11, R7, R11, R4 ;  /* 0x0000000b070b7223 */ /* 0x000fe20000000004 */
[----:B------:R-:W-:Y:S01]  /*0890*/  LOP3.LUT P0, RZ, R2, 0x60, RZ, 0xc0, !PT ;  /* 0x0000006002ff7812 */ /* 0x000fe2000780c0ff */
[----:B------:R-:W0:Y:S01]  /*08a0*/  SHFL.BFLY PT, R6, R9, 0x1, 0x1f ;  /* 0x0c201f0009067f89 */ /* 0x000e2200000e0000 */
[----:B------:R-:W1:Y:S01]  /*08b0*/  MUFU.RCP R7, R12 ;  /* 0x0000000c00077308 */ /* 0x000e620000001000 */
[----:B------:R-:W-:-:S02]  /*08c0*/  @!P2 FMUL R8, R8, 16777216 ;  /* 0x4b8000000808a820 */ /* 0x000fc40000400000 */
[----:B------:R-:W2:Y:S02]  /*08d0*/  SHFL.BFLY PT, R10, R11, 0x1, 0x1f ;  /* 0x0c201f000b0a7f89 */ /* 0x000ea400000e0000 */
[----:B-1----:R-:W-:-:S05]  /*08e0*/  FMUL R7, R7, R8 ;  /* 0x0000000807077220 */ /* 0x002fca0000400000 */
[----:B------:R-:W-:Y:S01]  /*08f0*/  FSEL R7, R7, RZ, P1 ;  /* 0x000000ff07077208 */ /* 0x000fe20000800000 */
[----:B0-----:R-:W-:Y:S01]  /*0900*/  FADD R6, -R9, R6 ;  /* 0x0000000609067221 */ /* 0x001fe20000000100 */
[----:B--2---:R-:W-:-:S03]  /*0910*/  FADD R10, R11, R10 ;  /* 0x0000000a0b0a7221 */ /* 0x004fc60000000000 */
[----:B------:R-:W-:Y:S01]  /*0920*/  FFMA R9, R6, R7, R9 ;  /* 0x0000000706097223 */ /* 0x000fe20000000009 */
[----:B------:R-:W-:Y:S01]  /*0930*/  LEA R11, R0, UR4, 0x2 ;  /* 0x00000004000b7c11 */ /* 0x000fe2000f8e10ff */
[----:B------:R-:W-:-:S04]  /*0940*/  FMUL R4, R6, R6 ;  /* 0x0000000606047220 */ /* 0x000fc80000400000 */
[----:B------:R-:W-:Y:S01]  /*0950*/  STS [R11], R9 ;  /* 0x000000090b007388 */ /* 0x000fe20000000800 */
[----:B------:R-:W-:Y:S01]  /*0960*/  FMUL R5, R5, R4 ;  /* 0x0000000405057220 */ /* 0x000fe20000400000 */
[----:B------:R-:W-:-:S03]  /*0970*/  LOP3.LUT R4, R2, 0x1f, RZ, 0xc0, !PT ;  /* 0x0000001f02047812 */ /* 0x000fc600078ec0ff */
[----:B------:R-:W-:Y:S01]  /*0980*/  FFMA R10, R7, R5, R10 ;  /* 0x00000005070a7223 */ /* 0x000fe2000000000a */
[----:B------:R-:W-:Y:S01]  /*0990*/  BAR.SYNC.DEFER_BLOCKING 0x0 ;  /* 0x0000000000007b1d */ /* 0x000fe20000010000 */
[----:B------:R-:W-:-:S07]  /*09a0*/  LEA R0, R4, UR4, 0x2 ;  /* 0x0000000404007c11 */ /* 0x000fce000f8e10ff */
[----:B------:R-:W0:Y:S08]  /*09b0*/  LDC.64 R4, c[0x0][0x238] ;  /* 0x00008e00ff047b82 */ /* 0x000e300000000a00 */
[----:B------:R-:W1:Y:S01]  /*09c0*/  LDC.64 R6, c[0x0][0x228] ;  /* 0x00008a00ff067b82 */ /* 0x000e620000000a00 */
[----:B------:R-:W-:Y:S07]  /*09d0*/  LDS R13, [R0] ;  /* 0x00000000000d7984 */ /* 0x000fee0000000800 */
[----:B------:R-:W-:Y:S06]  /*09e0*/  BAR.SYNC.DEFER_BLOCKING 0x0 ;  /* 0x0000000000007b1d */ /* 0x000fec0000010000 */
[----:B------:R-:W-:Y:S02]  /*09f0*/  STS [R11], R10 ;  /* 0x0000000a0b007388 */ /* 0x000fe40000000800 */
[----:B------:R-:W-:Y:S06]  /*0a00*/  BAR.SYNC.DEFER_BLOCKING 0x0 ;  /* 0x0000000000007b1d */ /* 0x000fec0000010000 */
[----:B------:R-:W2:Y:S02]  /*0a10*/  LDS R8, [R0] ;  /* 0x0000000000087984 */ /* 0x000ea40000000800 */
[----:B------:R-:W-:Y:S06]  /*0a20*/  BAR.SYNC.DEFER_BLOCKING 0x0 ;  /* 0x0000000000007b1d */ /* 0x000fec0000010000 */
[----:B------:R3:W-:Y:S01]  /*0a30*/  STS [R11], R10 ;  /* 0x0000000a0b007388 */ /* 0x0007e20000000800 */
[----:B--2---:R-:W-:Y:S01]  /*0a40*/  FFMA R8, R8, R15, 9.9999997473787516356e-06 ;  /* 0x3727c5ac08087423 */ /* 0x004fe2000000000f */
[----:B------:R-:W-:-:S03]  /*0a50*/  LOP3.LUT R15, R3, 0x1f, R2, 0xf8, !PT ;  /* 0x0000001f030f7812 */ /* 0x000fc600078ef802 */
[----:B------:R-:W2:Y:S01]  /*0a60*/  MUFU.RSQ R9, R8 ;  /* 0x0000000800097308 */ /* 0x000ea20000001400 */
[----:B------:R-:W-:Y:S01]  /*0a70*/  BAR.SYNC.DEFER_BLOCKING 0x0 ;  /* 0x0000000000007b1d */ /* 0x000fe20000010000 */
[C---:B------:R-:W-:Y:S01]  /*0a80*/  ISETP.LT.AND P0, PT, R15.reuse, 0x18, !P0 ;  /* 0x000000180f00780c */ /* 0x040fe20004701270 */
[----:B0-----:R-:W-:-:S04]  /*0a90*/  IMAD.WIDE R2, R15, 0x4, R4 ;  /* 0x000000040f027825 */ /* 0x001fc800078e0204 */
[----:B-1----:R-:W-:-:S08]  /*0aa0*/  IMAD.WIDE R4, R15, 0x4, R6 ;  /* 0x000000040f047825 */ /* 0x002fd000078e0206 */
[----:B--2---:R3:W-:Y:S04]  /*0ab0*/  @P0 STG.E desc[UR6][R2.64], R9 ;  /* 0x0000000902000986 */ /* 0x0047e8000c101906 */
[----:B------:R3:W-:Y:S01]  /*0ac0*/  @P0 STG.E desc[UR6][R4.64], R13 ;  /* 0x0000000d04000986 */ /* 0x0007e2000c101906 */
[----:B------:R-:W-:Y:S05]  /*0ad0*/  @!P0 EXIT ;  /* 0x000000000000894d */ /* 0x000fea0003800000 */
[----:B---3--:R-:W0:Y:S01]  /*0ae0*/  LDS R5, [R0] ;  /* 0x0000000000057984 */ /* 0x008e220000000800 */
[----:B------:R-:W1:Y:S02]  /*0af0*/  LDC.64 R2, c[0x0][0x230] ;  /* 0x00008c00ff027b82 */ /* 0x000e640000000a00 */
[----:B-1----:R-:W-:-:S05]  /*0b00*/  IMAD.WIDE R2, R15, 0x4, R2 ;  /* 0x000000040f027825 */ /* 0x002fca00078e0202 */
[----:B0-----:R-:W-:Y:S01]  /*0b10*/  STG.E desc[UR6][R2.64], R5 ;  /* 0x0000000502007986 */ /* 0x001fe2000c101906 */
[----:B------:R-:W-:Y:S05]  /*0b20*/  EXIT ;  /* 0x000000000000794d */ /* 0x000fea0003800000 */
.L_x_0:
[----:B------:R-:W-:-:S00]  /*0b30*/  BRA `(.L_x_0) ;  /* 0xfffffffc00fc7947 */ /* 0x000fc0000383ffff */
[----:B------:R-:W-:-:S00]  /*0b40*/  NOP ;  /* 0x0000000000007918 */ /* 0x000fc00000000000 */
        /* <DEDUP_REMOVED lines=11> */
.L_x_1:


//--------------------- .nv.global.init           --------------------------
	.section	.nv.global.init,"aw",@progbits
.nv.global.init:
	.type		_$_str,@object
	.size		_$_str,(.L_0 - _$_str)
_$_str:
        /*0000*/ 	.byte	0x5f, 0x5f, 0x43, 0x55, 0x44, 0x41, 0x5f, 0x46, 0x54, 0x5a, 0x00
.L_0:


//--------------------- .nv.shared.triton_per_fused_native_group_norm_8 --------------------------
	.section	.nv.shared.triton_per_fused_native_group_norm_8,"aw",@nobits
	.sectionflags	@""
	.align	16
	.zero		1024


//--------------------- .nv.constant0.triton_per_fused_native_group_norm_8 --------------------------
	.section	.nv.constant0.triton_per_fused_native_group_norm_8,"a",@progbits
	.sectionflags	@""
	.align	4
.nv.constant0.triton_per_fused_native_group_norm_8:
	.zero		584
